	.headerflags	@"EF_CUDA_TEXMODE_UNIFIED EF_CUDA_64BIT_ADDRESS EF_CUDA_ACCELERATORS EF_CUDA_SM90 EF_CUDA_VIRTUAL_SM(EF_CUDA_SM90)"
	.elftype	@"ET_EXEC"


//--------------------- .nv.info                  --------------------------
	.section	.nv.info,"",@"SHT_CUDA_INFO"
	.align	4


	//----- nvinfo : EIATTR_REGCOUNT
	.align		4
        /*0000*/ 	.byte	0x04, 0x2f
        /*0002*/ 	.short	(.L_1 - .L_0)
	.align		4
.L_0:
        /*0004*/ 	.word	index@(triton_poi_fused__unsafe_index_add_mul_sub_4)
        /*0008*/ 	.word	0x00000010


	//----- nvinfo : EIATTR_MIN_STACK_SIZE
	.align		4
.L_1:
        /*000c*/ 	.byte	0x04, 0x12
        /*000e*/ 	.short	(.L_3 - .L_2)
	.align		4
.L_2:
        /*0010*/ 	.word	index@(triton_poi_fused__unsafe_index_add_mul_sub_4)
        /*0014*/ 	.word	0x00000000


	//----- nvinfo : EIATTR_FRAME_SIZE
	.align		4
.L_3:
        /*0018*/ 	.byte	0x04, 0x11
        /*001a*/ 	.short	(.L_5 - .L_4)
	.align		4
.L_4:
        /*001c*/ 	.word	index@(triton_poi_fused__unsafe_index_add_mul_sub_4)
        /*0020*/ 	.word	0x00000000


	//----- nvinfo : EIATTR_MIN_STACK_SIZE
	.align		4
.L_5:
        /*0024*/ 	.byte	0x04, 0x12
        /*0026*/ 	.short	(.L_7 - .L_6)
	.align		4
.L_6:
        /*0028*/ 	.word	index@(triton_poi_fused__unsafe_index_add_mul_sub_4)
        /*002c*/ 	.word	0x00000000
.L_7:


//--------------------- .nv.info.triton_poi_fused__unsafe_index_add_mul_sub_4 --------------------------
	.section	.nv.info.triton_poi_fused__unsafe_index_add_mul_sub_4,"",@"SHT_CUDA_INFO"
	.sectionflags	@""
	.align	4


	//----- nvinfo : EIATTR_CUDA_API_VERSION
	.align		4
        /*0000*/ 	.byte	0x04, 0x37
        /*0002*/ 	.short	(.L_9 - .L_8)
.L_8:
        /*0004*/ 	.word	0x0000007c


	//----- nvinfo : EIATTR_KPARAM_INFO
	.align		4
.L_9:
        /*0008*/ 	.byte	0x04, 0x17
        /*000a*/ 	.short	(.L_11 - .L_10)
.L_10:
        /*000c*/ 	.word	0x00000000
        /*0010*/ 	.short	0x0008
        /*0012*/ 	.short	0x0040
        /*0014*/ 	.byte	0x00, 0xf0, 0x11, 0x00


	//----- nvinfo : EIATTR_KPARAM_INFO
	.align		4
.L_11:
        /*0018*/ 	.byte	0x04, 0x17
        /*001a*/ 	.short	(.L_13 - .L_12)
.L_12:
        /*001c*/ 	.word	0x00000000
        /*0020*/ 	.short	0x0007
        /*0022*/ 	.short	0x0038
        /*0024*/ 	.byte	0x00, 0xf4, 0x21, 0x00


	//----- nvinfo : EIATTR_KPARAM_INFO
	.align		4
.L_13:
        /*0028*/ 	.byte	0x04, 0x17
        /*002a*/ 	.short	(.L_15 - .L_14)
.L_14:
        /*002c*/ 	.word	0x00000000
        /*0030*/ 	.short	0x0006
        /*0032*/ 	.short	0x0030
        /*0034*/ 	.byte	0x00, 0xf4, 0x21, 0x00


	//----- nvinfo : EIATTR_KPARAM_INFO
	.align		4
.L_15:
        /*0038*/ 	.byte	0x04, 0x17
        /*003a*/ 	.short	(.L_17 - .L_16)
.L_16:
        /*003c*/ 	.word	0x00000000
        /*0040*/ 	.short	0x0005
        /*0042*/ 	.short	0x0028
        /*0044*/ 	.byte	0x00, 0xf4, 0x21, 0x00


	//----- nvinfo : EIATTR_KPARAM_INFO
	.align		4
.L_17:
        /*0048*/ 	.byte	0x04, 0x17
        /*004a*/ 	.short	(.L_19 - .L_18)
.L_18:
        /*004c*/ 	.word	0x00000000
        /*0050*/ 	.short	0x0004
        /*0052*/ 	.short	0x0020
        /*0054*/ 	.byte	0x00, 0xf4, 0x21, 0x00


	//----- nvinfo : EIATTR_KPARAM_INFO
	.align		4
.L_19:
        /*0058*/ 	.byte	0x04, 0x17
        /*005a*/ 	.short	(.L_21 - .L_20)
.L_20:
        /*005c*/ 	.word	0x00000000
        /*0060*/ 	.short	0x0003
        /*0062*/ 	.short	0x0018
        /*0064*/ 	.byte	0x00, 0xf4, 0x21, 0x00


	//----- nvinfo : EIATTR_KPARAM_INFO
	.align		4
.L_21:
        /*0068*/ 	.byte	0x04, 0x17
        /*006a*/ 	.short	(.L_23 - .L_22)
.L_22:
        /*006c*/ 	.word	0x00000000
        /*0070*/ 	.short	0x0002
        /*0072*/ 	.short	0x0010
        /*0074*/ 	.byte	0x00, 0xf4, 0x21, 0x00


	//----- nvinfo : EIATTR_KPARAM_INFO
	.align		4
.L_23:
        /*0078*/ 	.byte	0x04, 0x17
        /*007a*/ 	.short	(.L_25 - .L_24)
.L_24:
        /*007c*/ 	.word	0x00000000
        /*0080*/ 	.short	0x0001
        /*0082*/ 	.short	0x0008
        /*0084*/ 	.byte	0x00, 0xf4, 0x21, 0x00


	//----- nvinfo : EIATTR_KPARAM_INFO
	.align		4
.L_25:
        /*0088*/ 	.byte	0x04, 0x17
        /*008a*/ 	.short	(.L_27 - .L_26)
.L_26:
        /*008c*/ 	.word	0x00000000
        /*0090*/ 	.short	0x0000
        /*0092*/ 	.short	0x0000
        /*0094*/ 	.byte	0x00, 0xf4, 0x21, 0x00


	//----- nvinfo : EIATTR_SPARSE_MMA_MASK
	.align		4
.L_27:
        /*0098*/ 	.byte	0x03, 0x50
        /*009a*/ 	.short	0x0000


	//----- nvinfo : EIATTR_MAXREG_COUNT
	.align		4
        /*009c*/ 	.byte	0x03, 0x1b
        /*009e*/ 	.short	0x00ff


	//----- nvinfo : EIATTR_EXIT_INSTR_OFFSETS
	.align		4
        /*00a0*/ 	.byte	0x04, 0x1c
        /*00a2*/ 	.short	(.L_29 - .L_28)


	//   ....[0]....
.L_28:
        /*00a4*/ 	.word	0x00000220


	//----- nvinfo : EIATTR_REQNTID
	.align		4
.L_29:
        /*00a8*/ 	.byte	0x04, 0x10
        /*00aa*/ 	.short	(.L_31 - .L_30)
.L_30:
        /*00ac*/ 	.word	0x00000080
        /*00b0*/ 	.word	0x00000001
        /*00b4*/ 	.word	0x00000001


	//----- nvinfo : EIATTR_CBANK_PARAM_SIZE
	.align		4
.L_31:
        /*00b8*/ 	.byte	0x03, 0x19
        /*00ba*/ 	.short	0x0044


	//----- nvinfo : EIATTR_PARAM_CBANK
	.align		4
        /*00bc*/ 	.byte	0x04, 0x0a
        /*00be*/ 	.short	(.L_33 - .L_32)
	.align		4
.L_32:
        /*00c0*/ 	.word	index@(.nv.constant0.triton_poi_fused__unsafe_index_add_mul_sub_4)
        /*00c4*/ 	.short	0x0210
        /*00c6*/ 	.short	0x0044


	//----- nvinfo : EIATTR_SW_WAR
	.align		4
.L_33:
        /*00c8*/ 	.byte	0x04, 0x36
        /*00ca*/ 	.short	(.L_35 - .L_34)
.L_34:
        /*00cc*/ 	.word	0x00000008
.L_35:


//--------------------- .nv.callgraph             --------------------------
	.section	.nv.callgraph,"",@"SHT_CUDA_CALLGRAPH"
	.align	4
	.sectionentsize	8
	.align		4
        /*0000*/ 	.word	0x00000000
	.align		4
        /*0004*/ 	.word	0xffffffff
	.align		4
        /*0008*/ 	.word	0x00000000
	.align		4
        /*000c*/ 	.word	0xfffffffe
	.align		4
        /*0010*/ 	.word	0x00000000
	.align		4
        /*0014*/ 	.word	0xfffffffd
	.align		4
        /*0018*/ 	.word	0x00000000
	.align		4
        /*001c*/ 	.word	0xfffffffc


//--------------------- .text.triton_poi_fused__unsafe_index_add_mul_sub_4 --------------------------
	.section	.text.triton_poi_fused__unsafe_index_add_mul_sub_4,"ax",@progbits
	.align	128
        .global         triton_poi_fused__unsafe_index_add_mul_sub_4
        .type           triton_poi_fused__unsafe_index_add_mul_sub_4,@function
        .size           triton_poi_fused__unsafe_index_add_mul_sub_4,(.L_x_1 - triton_poi_fused__unsafe_index_add_mul_sub_4)
        .other          triton_poi_fused__unsafe_index_add_mul_sub_4,@"STO_CUDA_ENTRY STV_DEFAULT"
triton_poi_fused__unsafe_index_add_mul_sub_4:
.text.triton_poi_fused__unsafe_index_add_mul_sub_4:
[----:B------:R-:W-:Y:S01]  /*0000*/  LDC R1, c[0x0][0x28] ;  /* 0x00000a00ff017b82 */ /* 0x000fe20000000800 */
[----:B------:R-:W1:Y:S07]  /*0010*/  S2R R0, SR_TID.X ;  /* 0x0000000000007919 */ /* 0x000e6e0000002100 */
[----:B------:R-:W2:Y:S01]  /*0020*/  LDC.64 R6, c[0x0][0x228] ;  /* 0x00008a00ff067b82 */ /* 0x000ea20000000a00 */
[----:B------:R-:W-:Y:S01]  /*0030*/  ULDC.64 UR4, c[0x0][0x208] ;  /* 0x0000820000047ab9 */ /* 0x000fe20000000a00 */
[----:B------:R-:W3:Y:S06]  /*0040*/  S2R R3, SR_CTAID.X ;  /* 0x0000000000037919 */ /* 0x000eec0000002500 */
[----:B------:R-:W4:Y:S01]  /*0050*/  LDC.64 R4, c[0x0][0x238] ;  /* 0x00008e00ff047b82 */ /* 0x000f220000000a00 */
[----:B-1----:R-:W-:-:S02]  /*0060*/  LOP3.LUT R0, R0, 0x7f, RZ, 0xc0, !PT ;  /* 0x0000007f00007812 */ /* 0x002fc400078ec0ff */
[----:B---3--:R-:W-:-:S03]  /*0070*/  SHF.R.S32.HI R11, RZ, 0x18, R3 ;  /* 0x00000018ff0b7819 */ /* 0x008fc60000011403 */
[----:B------:R-:W-:Y:S02]  /*0080*/  IMAD R0, R3, 0x80, R0 ;  /* 0x0000008003007824 */ /* 0x000fe400078e0200 */
[----:B------:R-:W1:Y:S01]  /*0090*/  LDC.64 R2, c[0x0][0x248] ;  /* 0x00009200ff027b82 */ /* 0x000e620000000a00 */
[----:B------:R-:W-:Y:S02]  /*00a0*/  SGXT R11, R11, 0x1 ;  /* 0x000000010b0b781a */ /* 0x000fe40000000200 */
[----:B------:R-:W-:Y:S02]  /*00b0*/  SHF.R.S32.HI R9, RZ, 0x1f, R0 ;  /* 0x0000001fff097819 */ /* 0x000fe40000011400 */
[-C--:B------:R-:W-:Y:S02]  /*00c0*/  LEA.HI R11, R11, R0.reuse, RZ, 0x4 ;  /* 0x000000000b0b7211 */ /* 0x080fe400078f20ff */
[----:B------:R-:W-:Y:S02]  /*00d0*/  LEA.HI R9, R9, R0, RZ, 0x2 ;  /* 0x0000000009097211 */ /* 0x000fe400078f10ff */
[----:B------:R-:W-:-:S02]  /*00e0*/  SHF.R.S32.HI R13, RZ, 0x4, R11 ;  /* 0x00000004ff0d7819 */ /* 0x000fc4000001140b */
[----:B------:R-:W-:Y:S02]  /*00f0*/  LOP3.LUT R11, R9, 0xfffffffc, RZ, 0xc0, !PT ;  /* 0xfffffffc090b7812 */ /* 0x000fe400078ec0ff */
[----:B------:R-:W-:Y:S01]  /*0100*/  SHF.R.S32.HI R9, RZ, 0x2, R9 ;  /* 0x00000002ff097819 */ /* 0x000fe20000011409 */
[----:B--2---:R-:W-:-:S03]  /*0110*/  IMAD.WIDE R6, R13, 0x4, R6 ;  /* 0x000000040d067825 */ /* 0x004fc600078e0206 */
[----:B------:R-:W-:Y:S01]  /*0120*/  LEA.HI R8, R9, R9, RZ, 0x2 ;  /* 0x0000000909087211 */ /* 0x000fe200078f10ff */
[----:B------:R-:W-:Y:S02]  /*0130*/  IMAD.IADD R11, R0, 0x1, -R11 ;  /* 0x00000001000b7824 */ /* 0x000fe400078e0a0b */
[----:B------:R-:W2:Y:S01]  /*0140*/  LDG.E.EL R6, desc[UR4][R6.64] ;  /* 0x0000000406067981 */ /* 0x000ea2000c2e1900 */
[----:B------:R-:W-:Y:S01]  /*0150*/  LOP3.LUT R8, R8, 0xfffffffc, RZ, 0xc0, !PT ;  /* 0xfffffffc08087812 */ /* 0x000fe200078ec0ff */
[----:B----4-:R-:W-:-:S04]  /*0160*/  IMAD.WIDE R4, R11, 0x4, R4 ;  /* 0x000000040b047825 */ /* 0x010fc800078e0204 */
[----:B------:R-:W-:Y:S02]  /*0170*/  IMAD.IADD R9, R9, 0x1, -R8 ;  /* 0x0000000109097824 */ /* 0x000fe400078e0a08 */
[----:B------:R-:W3:Y:S02]  /*0180*/  LDG.E.EL R5, desc[UR4][R4.64] ;  /* 0x0000000404057981 */ /* 0x000ee4000c2e1900 */
[----:B-1----:R-:W-:Y:S02]  /*0190*/  IMAD.WIDE R2, R9, 0x4, R2 ;  /* 0x0000000409027825 */ /* 0x002fe400078e0202 */
[----:B------:R-:W1:Y:S04]  /*01a0*/  LDC.64 R8, c[0x0][0x210] ;  /* 0x00008400ff087b82 */ /* 0x000e680000000a00 */
[----:B------:R-:W4:Y:S01]  /*01b0*/  LDG.E.EL R2, desc[UR4][R2.64] ;  /* 0x0000000402027981 */ /* 0x000f22000c2e1900 */
[----:B-1----:R-:W-:-:S04]  /*01c0*/  IMAD.WIDE R8, R0, 0x4, R8 ;  /* 0x0000000400087825 */ /* 0x002fc800078e0208 */
[----:B--2---:R-:W-:-:S04]  /*01d0*/  FADD R10, R6, -R6 ;  /* 0x80000006060a7221 */ /* 0x004fc80000000000 */
[----:B---3--:R-:W-:-:S04]  /*01e0*/  FFMA R11, R5, R10, R6 ;  /* 0x0000000a050b7223 */ /* 0x008fc80000000006 */
[----:B------:R-:W-:-:S04]  /*01f0*/  FADD R10, R11, -R11 ;  /* 0x8000000b0b0a7221 */ /* 0x000fc80000000000 */
[----:B----4-:R-:W-:-:S05]  /*0200*/  FFMA R11, R2, R10, R11 ;  /* 0x0000000a020b7223 */ /* 0x010fca000000000b */
[----:B------:R-:W-:Y:S01]  /*0210*/  STG.E desc[UR4][R8.64], R11 ;  /* 0x0000000b08007986 */ /* 0x000fe2000c101904 */
[----:B------:R-:W-:Y:S05]  /*0220*/  EXIT ;  /* 0x000000000000794d */ /* 0x000fea0003800000 */
.L_x_0:
[----:B------:R-:W-:-:S00]  /*0230*/  BRA `(.L_x_0) ;  /* 0xfffffffc00fc7947 */ /* 0x000fc0000383ffff */
[----:B------:R-:W-:-:S00]  /*0240*/  NOP ;  /* 0x0000000000007918 */ /* 0x000fc00000000000 */
        /* <DEDUP_REMOVED lines=11> */
.L_x_1:


//--------------------- .nv.constant0.triton_poi_fused__unsafe_index_add_mul_sub_4 --------------------------
	.section	.nv.constant0.triton_poi_fused__unsafe_index_add_mul_sub_4,"a",@progbits
	.sectionflags	@""
	.align	4
.nv.constant0.triton_poi_fused__unsafe_index_add_mul_sub_4:
	.zero		596
